	.headerflags	@"EF_CUDA_TEXMODE_UNIFIED EF_CUDA_64BIT_ADDRESS EF_CUDA_ACCELERATORS EF_CUDA_SM90 EF_CUDA_VIRTUAL_SM(EF_CUDA_SM90)"
	.elftype	@"ET_EXEC"


//--------------------- .nv.info                  --------------------------
	.section	.nv.info,"",@"SHT_CUDA_INFO"
	.align	4


	//----- nvinfo : EIATTR_REGCOUNT
	.align		4
        /*0000*/ 	.byte	0x04, 0x2f
        /*0002*/ 	.short	(.L_3 - .L_2)
	.align		4
.L_2:
        /*0004*/ 	.word	index@(triton_poi_fused__native_batch_norm_legit_no_training_21)
        /*0008*/ 	.word	0x00000012


	//----- nvinfo : EIATTR_MIN_STACK_SIZE
	.align		4
.L_3:
        /*000c*/ 	.byte	0x04, 0x12
        /*000e*/ 	.short	(.L_5 - .L_4)
	.align		4
.L_4:
        /*0010*/ 	.word	index@(triton_poi_fused__native_batch_norm_legit_no_training_21)
        /*0014*/ 	.word	0x00000000


	//----- nvinfo : EIATTR_FRAME_SIZE
	.align		4
.L_5:
        /*0018*/ 	.byte	0x04, 0x11
        /*001a*/ 	.short	(.L_7 - .L_6)
	.align		4
.L_6:
        /*001c*/ 	.word	index@(triton_poi_fused__native_batch_norm_legit_no_training_21)
        /*0020*/ 	.word	0x00000000


	//----- nvinfo : EIATTR_MIN_STACK_SIZE
	.align		4
.L_7:
        /*0024*/ 	.byte	0x04, 0x12
        /*0026*/ 	.short	(.L_9 - .L_8)
	.align		4
.L_8:
        /*0028*/ 	.word	index@(triton_poi_fused__native_batch_norm_legit_no_training_21)
        /*002c*/ 	.word	0x00000000
.L_9:


//--------------------- .nv.info.triton_poi_fused__native_batch_norm_legit_no_training_21 --------------------------
	.section	.nv.info.triton_poi_fused__native_batch_norm_legit_no_training_21,"",@"SHT_CUDA_INFO"
	.sectionflags	@""
	.align	4


	//----- nvinfo : EIATTR_CUDA_API_VERSION
	.align		4
        /*0000*/ 	.byte	0x04, 0x37
        /*0002*/ 	.short	(.L_11 - .L_10)
.L_10:
        /*0004*/ 	.word	0x0000007c


	//----- nvinfo : EIATTR_KPARAM_INFO
	.align		4
.L_11:
        /*0008*/ 	.byte	0x04, 0x17
        /*000a*/ 	.short	(.L_13 - .L_12)
.L_12:
        /*000c*/ 	.word	0x00000000
        /*0010*/ 	.short	0x0006
        /*0012*/ 	.short	0x0030
        /*0014*/ 	.byte	0x00, 0xf0, 0x11, 0x00


	//----- nvinfo : EIATTR_KPARAM_INFO
	.align		4
.L_13:
        /*0018*/ 	.byte	0x04, 0x17
        /*001a*/ 	.short	(.L_15 - .L_14)
.L_14:
        /*001c*/ 	.word	0x00000000
        /*0020*/ 	.short	0x0005
        /*0022*/ 	.short	0x0028
        /*0024*/ 	.byte	0x00, 0xf4, 0x21, 0x00


	//----- nvinfo : EIATTR_KPARAM_INFO
	.align		4
.L_15:
        /*0028*/ 	.byte	0x04, 0x17
        /*002a*/ 	.short	(.L_17 - .L_16)
.L_16:
        /*002c*/ 	.word	0x00000000
        /*0030*/ 	.short	0x0004
        /*0032*/ 	.short	0x0020
        /*0034*/ 	.byte	0x00, 0xf4, 0x21, 0x00


	//----- nvinfo : EIATTR_KPARAM_INFO
	.align		4
.L_17:
        /*0038*/ 	.byte	0x04, 0x17
        /*003a*/ 	.short	(.L_19 - .L_18)
.L_18:
        /*003c*/ 	.word	0x00000000
        /*0040*/ 	.short	0x0003
        /*0042*/ 	.short	0x0018
        /*0044*/ 	.byte	0x00, 0xf4, 0x21, 0x00


	//----- nvinfo : EIATTR_KPARAM_INFO
	.align		4
.L_19:
        /*0048*/ 	.byte	0x04, 0x17
        /*004a*/ 	.short	(.L_21 - .L_20)
.L_20:
        /*004c*/ 	.word	0x00000000
        /*0050*/ 	.short	0x0002
        /*0052*/ 	.short	0x0010
        /*0054*/ 	.byte	0x00, 0xf4, 0x21, 0x00


	//----- nvinfo : EIATTR_KPARAM_INFO
	.align		4
.L_21:
        /*0058*/ 	.byte	0x04, 0x17
        /*005a*/ 	.short	(.L_23 - .L_22)
.L_22:
        /*005c*/ 	.word	0x00000000
        /*0060*/ 	.short	0x0001
        /*0062*/ 	.short	0x0008
        /*0064*/ 	.byte	0x00, 0xf4, 0x21, 0x00


	//----- nvinfo : EIATTR_KPARAM_INFO
	.align		4
.L_23:
        /*0068*/ 	.byte	0x04, 0x17
        /*006a*/ 	.short	(.L_25 - .L_24)
.L_24:
        /*006c*/ 	.word	0x00000000
        /*0070*/ 	.short	0x0000
        /*0072*/ 	.short	0x0000
        /*0074*/ 	.byte	0x00, 0xf4, 0x21, 0x00


	//----- nvinfo : EIATTR_SPARSE_MMA_MASK
	.align		4
.L_25:
        /*0078*/ 	.byte	0x03, 0x50
        /*007a*/ 	.short	0x0000


	//----- nvinfo : EIATTR_MAXREG_COUNT
	.align		4
        /*007c*/ 	.byte	0x03, 0x1b
        /*007e*/ 	.short	0x00ff


	//----- nvinfo : EIATTR_EXIT_INSTR_OFFSETS
	.align		4
        /*0080*/ 	.byte	0x04, 0x1c
        /*0082*/ 	.short	(.L_27 - .L_26)


	//   ....[0]....
.L_26:
        /*0084*/ 	.word	0x000002e0


	//   ....[1]....
        /*0088*/ 	.word	0x00000300


	//----- nvinfo : EIATTR_REQNTID
	.align		4
.L_27:
        /*008c*/ 	.byte	0x04, 0x10
        /*008e*/ 	.short	(.L_29 - .L_28)
.L_28:
        /*0090*/ 	.word	0x00000080
        /*0094*/ 	.word	0x00000001
        /*0098*/ 	.word	0x00000001


	//----- nvinfo : EIATTR_CBANK_PARAM_SIZE
	.align		4
.L_29:
        /*009c*/ 	.byte	0x03, 0x19
        /*009e*/ 	.short	0x0034


	//----- nvinfo : EIATTR_PARAM_CBANK
	.align		4
        /*00a0*/ 	.byte	0x04, 0x0a
        /*00a2*/ 	.short	(.L_31 - .L_30)
	.align		4
.L_30:
        /*00a4*/ 	.word	index@(.nv.constant0.triton_poi_fused__native_batch_norm_legit_no_training_21)
        /*00a8*/ 	.short	0x0210
        /*00aa*/ 	.short	0x0034


	//----- nvinfo : EIATTR_SW_WAR
	.align		4
.L_31:
        /*00ac*/ 	.byte	0x04, 0x36
        /*00ae*/ 	.short	(.L_33 - .L_32)
.L_32:
        /*00b0*/ 	.word	0x00000008
.L_33:


//--------------------- .nv.callgraph             --------------------------
	.section	.nv.callgraph,"",@"SHT_CUDA_CALLGRAPH"
	.align	4
	.sectionentsize	8
	.align		4
        /*0000*/ 	.word	0x00000000
	.align		4
        /*0004*/ 	.word	0xffffffff
	.align		4
        /*0008*/ 	.word	0x00000000
	.align		4
        /*000c*/ 	.word	0xfffffffe
	.align		4
        /*0010*/ 	.word	0x00000000
	.align		4
        /*0014*/ 	.word	0xfffffffd
	.align		4
        /*0018*/ 	.word	0x00000000
	.align		4
        /*001c*/ 	.word	0xfffffffc


//--------------------- .nv.constant4             --------------------------
	.section	.nv.constant4,"a",@progbits
	.align	8
	.align		8
.nv.constant4:
        /*0000*/ 	.dword	_$_str
	.align		8
        /*0008*/ 	.dword	_$_str_$_2


//--------------------- .text.triton_poi_fused__native_batch_norm_legit_no_training_21 --------------------------
	.section	.text.triton_poi_fused__native_batch_norm_legit_no_training_21,"ax",@progbits
	.align	128
        .global         triton_poi_fused__native_batch_norm_legit_no_training_21
        .type           triton_poi_fused__native_batch_norm_legit_no_training_21,@function
        .size           triton_poi_fused__native_batch_norm_legit_no_training_21,(.L_x_1 - triton_poi_fused__native_batch_norm_legit_no_training_21)
        .other          triton_poi_fused__native_batch_norm_legit_no_training_21,@"STO_CUDA_ENTRY STV_DEFAULT"
triton_poi_fused__native_batch_norm_legit_no_training_21:
.text.triton_poi_fused__native_batch_norm_legit_no_training_21:
[----:B------:R-:W0:Y:S01]  /*0000*/  LDC R1, c[0x0][0x28] ;  /* 0x00000a00ff017b82 */ /* 0x000e220000000800 */
[----:B------:R-:W1:Y:S07]  /*0010*/  S2R R0, SR_TID.X ;  /* 0x0000000000007919 */ /* 0x000e6e0000002100 */
[----:B------:R-:W2:Y:S01]  /*0020*/  LDC.64 R8, c[0x0][0x220] ;  /* 0x00008800ff087b82 */ /* 0x000ea20000000a00 */
[----:B------:R-:W-:Y:S01]  /*0030*/  HFMA2.MMA R14, -RZ, RZ, 0, 0 ;  /* 0x00000000ff0e7435 */ /* 0x000fe200000001ff */
[----:B------:R-:W-:Y:S01]  /*0040*/  ULDC.64 UR4, c[0x0][0x208] ;  /* 0x0000820000047ab9 */ /* 0x000fe20000000a00 */
[----:B------:R-:W3:Y:S05]  /*0050*/  S2R R3, SR_CTAID.X ;  /* 0x0000000000037919 */ /* 0x000eea0000002500 */
[----:B------:R-:W4:Y:S08]  /*0060*/  LDC.64 R4, c[0x0][0x210] ;  /* 0x00008400ff047b82 */ /* 0x000f300000000a00 */
[----:B------:R-:W5:Y:S08]  /*0070*/  LDC.64 R6, c[0x0][0x218] ;  /* 0x00008600ff067b82 */ /* 0x000f700000000a00 */
[----:B------:R-:W5:Y:S01]  /*0080*/  LDC.64 R10, c[0x0][0x228] ;  /* 0x00008a00ff0a7b82 */ /* 0x000f620000000a00 */
[----:B-1----:R-:W-:-:S07]  /*0090*/  LOP3.LUT R0, R0, 0x7f, RZ, 0xc0, !PT ;  /* 0x0000007f00007812 */ /* 0x002fce00078ec0ff */
[----:B------:R-:W1:Y:S01]  /*00a0*/  LDC.64 R12, c[0x0][0x230] ;  /* 0x00008c00ff0c7b82 */ /* 0x000e620000000a00 */
[----:B---3--:R-:W-:Y:S02]  /*00b0*/  SHF.R.S32.HI R2, RZ, 0x18, R3 ;  /* 0x00000018ff027819 */ /* 0x008fe40000011403 */
[----:B------:R-:W-:Y:S02]  /*00c0*/  LEA R0, R3, R0, 0x7 ;  /* 0x0000000003007211 */ /* 0x000fe400078e38ff */
[----:B------:R-:W-:Y:S02]  /*00d0*/  SGXT R3, R2, 0x1 ;  /* 0x000000010203781a */ /* 0x000fe40000000200 */
[----:B------:R-:W-:Y:S02]  /*00e0*/  ISETP.GE.AND P2, PT, R0, 0x800, PT ;  /* 0x000008000000780c */ /* 0x000fe40003f46270 */
[----:B------:R-:W-:-:S04]  /*00f0*/  LEA.HI R3, R3, R0, RZ, 0x3 ;  /* 0x0000000003037211 */ /* 0x000fc800078f18ff */
[----:B------:R-:W-:-:S04]  /*0100*/  LOP3.LUT R3, R3, 0xfffffff8, RZ, 0xc0, !PT ;  /* 0xfffffff803037812 */ /* 0x000fc800078ec0ff */
[----:B------:R-:W-:-:S05]  /*0110*/  IADD3 R15, R0, -R3, RZ ;  /* 0x80000003000f7210 */ /* 0x000fca0007ffe0ff */
[----:B--2---:R-:W-:-:S05]  /*0120*/  IMAD.WIDE R8, R15, 0x4, R8 ;  /* 0x000000040f087825 */ /* 0x004fca00078e0208 */
[----:B------:R2:W3:Y:S01]  /*0130*/  @!P2 LDG.E.EL R14, desc[UR4][R8.64] ;  /* 0x00000004080ea981 */ /* 0x0004e2000c2e1900 */
[----:B------:R-:W-:Y:S01]  /*0140*/  CS2R R2, SRZ ;  /* 0x0000000000027805 */ /* 0x000fe2000001ff00 */
[----:B----4-:R-:W-:-:S04]  /*0150*/  IMAD.WIDE R4, R0, 0x4, R4 ;  /* 0x0000000400047825 */ /* 0x010fc800078e0204 */
[C---:B-----5:R-:W-:Y:S01]  /*0160*/  IMAD.WIDE R6, R15.reuse, 0x4, R6 ;  /* 0x000000040f067825 */ /* 0x060fe200078e0206 */
[----:B------:R4:W5:Y:S03]  /*0170*/  @!P2 LDG.E R2, desc[UR4][R4.64] ;  /* 0x000000040402a981 */ /* 0x000966000c1e1900 */
[C---:B0-2---:R-:W-:Y:S01]  /*0180*/  IMAD.WIDE R8, R15.reuse, 0x4, R10 ;  /* 0x000000040f087825 */ /* 0x045fe200078e020a */
[----:B------:R0:W5:Y:S03]  /*0190*/  @!P2 LDG.E.EL R3, desc[UR4][R6.64] ;  /* 0x000000040603a981 */ /* 0x000166000c2e1900 */
[----:B-1----:R-:W-:Y:S01]  /*01a0*/  IMAD.WIDE R10, R15, 0x4, R12 ;  /* 0x000000040f0a7825 */ /* 0x002fe200078e020c */
[----:B------:R-:W-:Y:S01]  /*01b0*/  CS2R R12, SRZ ;  /* 0x00000000000c7805 */ /* 0x000fe2000001ff00 */
[----:B----4-:R-:W1:Y:S05]  /*01c0*/  LDC.64 R4, c[0x0][0x238] ;  /* 0x00008e00ff047b82 */ /* 0x010e6a0000000a00 */
[----:B------:R-:W2:Y:S04]  /*01d0*/  @!P2 LDG.E.EL R12, desc[UR4][R8.64] ;  /* 0x00000004080ca981 */ /* 0x000ea8000c2e1900 */
[----:B------:R-:W2:Y:S01]  /*01e0*/  @!P2 LDG.E.EL R13, desc[UR4][R10.64] ;  /* 0x000000040a0da981 */ /* 0x000ea2000c2e1900 */
[----:B0-----:R-:W-:Y:S01]  /*01f0*/  MOV R6, 0x3e800000 ;  /* 0x3e80000000067802 */ /* 0x001fe20000000f00 */
[----:B---3--:R-:W-:-:S04]  /*0200*/  FADD R14, R14, 0.0010000000474974513054 ;  /* 0x3a83126f0e0e7421 */ /* 0x008fc80000000000 */
[----:B------:R-:W0:Y:S01]  /*0210*/  MUFU.SQRT R15, R14 ;  /* 0x0000000e000f7308 */ /* 0x000e220000002000 */
[----:B-----5:R-:W-:Y:S01]  /*0220*/  FADD R2, -R3, R2 ;  /* 0x0000000203027221 */ /* 0x020fe20000000100 */
[C---:B0-----:R-:W-:Y:S02]  /*0230*/  FSETP.GT.AND P0, PT, R15.reuse, 8.50705917302346158658e+37, PT ;  /* 0x7e8000000f00780b */ /* 0x041fe40003f04000 */
[----:B------:R-:W-:Y:S02]  /*0240*/  FSETP.GEU.AND P1, PT, R15, 1.175494350822287508e-38, PT ;  /* 0x008000000f00780b */ /* 0x000fe40003f2e000 */
[----:B------:R-:W-:-:S09]  /*0250*/  FSEL R6, R6, 1, P0 ;  /* 0x3f80000006067808 */ /* 0x000fd20000000000 */
[----:B------:R-:W-:Y:S02]  /*0260*/  @P0 FMUL R15, R15, 0.25 ;  /* 0x3e8000000f0f0820 */ /* 0x000fe40000400000 */
[----:B------:R-:W-:Y:S02]  /*0270*/  @!P1 FMUL R6, R6, 16777216 ;  /* 0x4b80000006069820 */ /* 0x000fe40000400000 */
[----:B------:R-:W-:-:S06]  /*0280*/  @!P1 FMUL R15, R15, 16777216 ;  /* 0x4b8000000f0f9820 */ /* 0x000fcc0000400000 */
[----:B------:R-:W0:Y:S02]  /*0290*/  MUFU.RCP R15, R15 ;  /* 0x0000000f000f7308 */ /* 0x000e240000001000 */
[----:B0-----:R-:W-:-:S04]  /*02a0*/  FMUL R3, R15, R6 ;  /* 0x000000060f037220 */ /* 0x001fc80000400000 */
[----:B------:R-:W-:Y:S01]  /*02b0*/  FMUL R6, R2, R3 ;  /* 0x0000000302067220 */ /* 0x000fe20000400000 */
[----:B-1----:R-:W-:-:S04]  /*02c0*/  IMAD.WIDE R2, R0, 0x4, R4 ;  /* 0x0000000400027825 */ /* 0x002fc800078e0204 */
[----:B--2---:R-:W-:Y:S01]  /*02d0*/  FFMA R13, R6, R12, R13 ;  /* 0x0000000c060d7223 */ /* 0x004fe2000000000d */
[----:B------:R-:W-:Y:S06]  /*02e0*/  @P2 EXIT ;  /* 0x000000000000294d */ /* 0x000fec0003800000 */
[----:B------:R-:W-:Y:S01]  /*02f0*/  STG.E desc[UR4][R2.64], R13 ;  /* 0x0000000d02007986 */ /* 0x000fe2000c101904 */
[----:B------:R-:W-:Y:S05]  /*0300*/  EXIT ;  /* 0x000000000000794d */ /* 0x000fea0003800000 */
.L_x_0:
[----:B------:R-:W-:-:S00]  /*0310*/  BRA `(.L_x_0) ;  /* 0xfffffffc00fc7947 */ /* 0x000fc0000383ffff */
[----:B------:R-:W-:-:S00]  /*0320*/  NOP ;  /* 0x0000000000007918 */ /* 0x000fc00000000000 */
        /* <DEDUP_REMOVED lines=13> */
.L_x_1:


//--------------------- .nv.global.init           --------------------------
	.section	.nv.global.init,"aw",@progbits
.nv.global.init:
	.type		_$_str,@object
	.size		_$_str,(_$_str_$_2 - _$_str)
_$_str:
        /*0000*/ 	.byte	0x5f, 0x5f, 0x43, 0x55, 0x44, 0x41, 0x5f, 0x46, 0x54, 0x5a, 0x00
	.type		_$_str_$_2,@object
	.size		_$_str_$_2,(.L_1 - _$_str_$_2)
_$_str_$_2:
        /*000b*/ 	.byte	0x5f, 0x5f, 0x43, 0x55, 0x44, 0x41, 0x5f, 0x50, 0x52, 0x45, 0x43, 0x5f, 0x53, 0x51, 0x52, 0x54
        /*001b*/ 	.byte	0x00
.L_1:


//--------------------- .nv.constant0.triton_poi_fused__native_batch_norm_legit_no_training_21 --------------------------
	.section	.nv.constant0.triton_poi_fused__native_batch_norm_legit_no_training_21,"a",@progbits
	.sectionflags	@""
	.align	4
.nv.constant0.triton_poi_fused__native_batch_norm_legit_no_training_21:
	.zero		580
